//
// Generated by NVIDIA NVVM Compiler
//
// Compiler Build ID: CL-36424714
// Cuda compilation tools, release 13.0, V13.0.88
// Based on NVVM 20.0.0
//

.version 9.0
.target sm_100
.address_size 64

	// .globl	_Z13sum_kernel_32PiS_i
.extern .shared .align 16 .b8 temp[];

.visible .entry _Z13sum_kernel_32PiS_i(
	.param .u64 .ptr .align 1 _Z13sum_kernel_32PiS_i_param_0,
	.param .u64 .ptr .align 1 _Z13sum_kernel_32PiS_i_param_1,
	.param .u32 _Z13sum_kernel_32PiS_i_param_2
)
{
	.reg .pred 	%p<9>;
	.reg .b32 	%r<62>;
	.reg .b64 	%rd<7>;

	ld.param.u64 	%rd2, [_Z13sum_kernel_32PiS_i_param_0];
	ld.param.u64 	%rd3, [_Z13sum_kernel_32PiS_i_param_1];
	ld.param.u32 	%r25, [_Z13sum_kernel_32PiS_i_param_2];
	mov.u32 	%r26, %ctaid.x;
	mov.u32 	%r1, %ntid.x;
	mov.u32 	%r2, %tid.x;
	mad.lo.s32 	%r54, %r26, %r1, %r2;
	shr.s32 	%r27, %r25, 31;
	shr.u32 	%r28, %r27, 30;
	add.s32 	%r29, %r25, %r28;
	shr.s32 	%r4, %r29, 2;
	setp.ge.s32 	%p1, %r54, %r4;
	mov.b32 	%r56, 0;
	@%p1 bra 	$L__BB0_3;
	mov.u32 	%r31, %nctaid.x;
	mul.lo.s32 	%r5, %r1, %r31;
	cvta.to.global.u64 	%rd1, %rd3;
	mov.b32 	%r56, 0;
$L__BB0_2:
	mul.wide.s32 	%rd4, %r54, 16;
	add.s64 	%rd5, %rd1, %rd4;
	ld.global.v4.u32 	{%r32, %r33, %r34, %r35}, [%rd5];
	add.s32 	%r36, %r32, %r56;
	add.s32 	%r37, %r36, %r33;
	add.s32 	%r38, %r37, %r34;
	add.s32 	%r56, %r38, %r35;
	add.s32 	%r54, %r54, %r5;
	setp.lt.s32 	%p2, %r54, %r4;
	@%p2 bra 	$L__BB0_2;
$L__BB0_3:
	mov.u32 	%r39, %tid.y;
	mov.u32 	%r40, %tid.z;
	mov.u32 	%r41, %ntid.y;
	mad.lo.s32 	%r42, %r40, %r41, %r39;
	mad.lo.s32 	%r43, %r42, %r1, %r2;
	shl.b32 	%r44, %r43, 2;
	and.b32  	%r45, %r44, -128;
	mov.u32 	%r46, temp;
	add.s32 	%r11, %r46, %r45;
	and.b32  	%r12, %r43, 31;
	and.b32  	%r47, %r44, 124;
	add.s32 	%r13, %r11, %r47;
	st.shared.u32 	[%r13], %r56;
	bar.warp.sync 	-1;
	setp.gt.u32 	%p3, %r12, 15;
	@%p3 bra 	$L__BB0_5;
	ld.shared.u32 	%r48, [%r13+64];
	add.s32 	%r56, %r48, %r56;
$L__BB0_5:
	bar.warp.sync 	-1;
	st.shared.u32 	[%r13], %r56;
	bar.warp.sync 	-1;
	setp.gt.u32 	%p4, %r12, 7;
	@%p4 bra 	$L__BB0_7;
	ld.shared.u32 	%r49, [%r13+32];
	add.s32 	%r56, %r49, %r56;
$L__BB0_7:
	bar.warp.sync 	-1;
	st.shared.u32 	[%r13], %r56;
	bar.warp.sync 	-1;
	setp.gt.u32 	%p5, %r12, 3;
	@%p5 bra 	$L__BB0_9;
	ld.shared.u32 	%r50, [%r13+16];
	add.s32 	%r56, %r50, %r56;
$L__BB0_9:
	bar.warp.sync 	-1;
	st.shared.u32 	[%r13], %r56;
	bar.warp.sync 	-1;
	setp.gt.u32 	%p6, %r12, 1;
	@%p6 bra 	$L__BB0_11;
	ld.shared.u32 	%r51, [%r13+8];
	add.s32 	%r56, %r51, %r56;
$L__BB0_11:
	bar.warp.sync 	-1;
	st.shared.u32 	[%r13], %r56;
	bar.warp.sync 	-1;
	setp.ne.s32 	%p7, %r12, 0;
	@%p7 bra 	$L__BB0_13;
	ld.shared.u32 	%r52, [%r11+4];
	add.s32 	%r56, %r52, %r56;
$L__BB0_13:
	setp.ne.s32 	%p8, %r12, 0;
	bar.warp.sync 	-1;
	@%p8 bra 	$L__BB0_15;
	cvta.to.global.u64 	%rd6, %rd2;
	atom.global.add.u32 	%r53, [%rd6], %r56;
$L__BB0_15:
	ret;

}


// ===== COMPILED SASS (sm_100) =====

	.target	sm_100

	.elftype	@"ET_EXEC"


//--------------------- .note.nv.tkinfo           --------------------------
	.section	.note.nv.tkinfo,"",@"SHT_NOTE"
	.sectionflags	@"SHF_NOTE_NV_TKINFO"
	.tkinfo
        /*0018*/ 	.word	0x00000002
        /*0030*/ 	.string	""
        /*0030*/ 	.string	"ptxas"
        /*0030*/ 	.string	"Cuda compilation tools, release 13.0, V13.0.88"
        /*0030*/ 	.string	"Build cuda_13.0.r13.0/compiler.36424714_0"
        /*0030*/ 	.string	"-arch sm_100 -m 64 "



//--------------------- .note.nv.cuinfo           --------------------------
	.section	.note.nv.cuinfo,"",@"SHT_NOTE"
	.sectionflags	@"SHF_NOTE_NV_CUINFO"
        /*0018*/ 	.short	0x0002
        /*001a*/ 	.short	0x0064
        /*001c*/ 	.short	0x0082
	.zero		2


//--------------------- .nv.info                  --------------------------
	.section	.nv.info,"",@"SHT_CUDA_INFO"
	.align	4


	//----- nvinfo : EIATTR_REGCOUNT
	.align		4
        /*0000*/ 	.byte	0x04, 0x2f
        /*0002*/ 	.short	(.L_1 - .L_0)
	.align		4
.L_0:
        /*0004*/ 	.word	index@(_Z13sum_kernel_32PiS_i)
        /*0008*/ 	.word	0x00000010


	//----- nvinfo : EIATTR_FRAME_SIZE
	.align		4
.L_1:
        /*000c*/ 	.byte	0x04, 0x11
        /*000e*/ 	.short	(.L_3 - .L_2)
	.align		4
.L_2:
        /*0010*/ 	.word	index@(_Z13sum_kernel_32PiS_i)
        /*0014*/ 	.word	0x00000000


	//----- nvinfo : EIATTR_MIN_STACK_SIZE
	.align		4
.L_3:
        /*0018*/ 	.byte	0x04, 0x12
        /*001a*/ 	.short	(.L_5 - .L_4)
	.align		4
.L_4:
        /*001c*/ 	.word	index@(_Z13sum_kernel_32PiS_i)
        /*0020*/ 	.word	0x00000000
.L_5:


//--------------------- .nv.compat                --------------------------
	.section	.nv.compat,"",@"SHT_CUDA_COMPAT_INFO"
	.align	4
        /*0000*/ 	.byte	0x02, 0x09, 0x00, 0x00, 0x02, 0x02, 0x01, 0x00, 0x02, 0x05, 0x05, 0x00, 0x03, 0x07, 0x01, 0x01
        /*0010*/ 	.byte	0x02, 0x03, 0x00, 0x00, 0x02, 0x06, 0x01, 0x00, 0x04, 0x0b, 0x08, 0x00, 0x09, 0x00, 0x00, 0x00
        /*0020*/ 	.byte	0x00, 0x00, 0x00, 0x00


//--------------------- .nv.info._Z13sum_kernel_32PiS_i --------------------------
	.section	.nv.info._Z13sum_kernel_32PiS_i,"",@"SHT_CUDA_INFO"
	.sectionflags	@""
	.align	4


	//----- nvinfo : EIATTR_CUDA_API_VERSION
	.align		4
        /*0000*/ 	.byte	0x04, 0x37
        /*0002*/ 	.short	(.L_7 - .L_6)
.L_6:
        /*0004*/ 	.word	0x00000082


	//----- nvinfo : EIATTR_KPARAM_INFO
	.align		4
.L_7:
        /*0008*/ 	.byte	0x04, 0x17
        /*000a*/ 	.short	(.L_9 - .L_8)
.L_8:
        /*000c*/ 	.word	0x00000000
        /*0010*/ 	.short	0x0002
        /*0012*/ 	.short	0x0010
        /*0014*/ 	.byte	0x00, 0xf0, 0x11, 0x00


	//----- nvinfo : EIATTR_KPARAM_INFO
	.align		4
.L_9:
        /*0018*/ 	.byte	0x04, 0x17
        /*001a*/ 	.short	(.L_11 - .L_10)
.L_10:
        /*001c*/ 	.word	0x00000000
        /*0020*/ 	.short	0x0001
        /*0022*/ 	.short	0x0008
        /*0024*/ 	.byte	0x00, 0xf5, 0x21, 0x00


	//----- nvinfo : EIATTR_KPARAM_INFO
	.align		4
.L_11:
        /*0028*/ 	.byte	0x04, 0x17
        /*002a*/ 	.short	(.L_13 - .L_12)
.L_12:
        /*002c*/ 	.word	0x00000000
        /*0030*/ 	.short	0x0000
        /*0032*/ 	.short	0x0000
        /*0034*/ 	.byte	0x00, 0xf5, 0x21, 0x00


	//----- nvinfo : EIATTR_SPARSE_MMA_MASK
	.align		4
.L_13:
        /*0038*/ 	.byte	0x03, 0x50
        /*003a*/ 	.short	0x0000


	//----- nvinfo : EIATTR_MAXREG_COUNT
	.align		4
        /*003c*/ 	.byte	0x03, 0x1b
        /*003e*/ 	.short	0x00ff


	//----- nvinfo : EIATTR_MERCURY_ISA_VERSION
	.align		4
        /*0040*/ 	.byte	0x03, 0x5f
        /*0042*/ 	.short	0x0101


	//----- nvinfo : EIATTR_INT_WARP_WIDE_INSTR_OFFSETS
	.align		4
        /*0044*/ 	.byte	0x04, 0x31
        /*0046*/ 	.short	(.L_15 - .L_14)


	//   ....[0]....
.L_14:
        /*0048*/ 	.word	0x000004a0


	//   ....[1]....
        /*004c*/ 	.word	0x000004b0


	//----- nvinfo : EIATTR_COOP_GROUP_MASK_REGIDS
	.align		4
.L_15:
        /*0050*/ 	.byte	0x04, 0x29
        /*0052*/ 	.short	(.L_17 - .L_16)


	//   ....[0]....
.L_16:
        /*0054*/ 	.word	0xffffffff


	//   ....[1]....
        /*0058*/ 	.word	0xffffffff


	//   ....[2]....
        /*005c*/ 	.word	0xffffffff


	//   ....[3]....
        /*0060*/ 	.word	0xffffffff


	//   ....[4]....
        /*0064*/ 	.word	0xffffffff


	//   ....[5]....
        /*0068*/ 	.word	0xffffffff


	//   ....[6]....
        /*006c*/ 	.word	0xffffffff


	//   ....[7]....
        /*0070*/ 	.word	0xffffffff


	//   ....[8]....
        /*0074*/ 	.word	0xffffffff


	//   ....[9]....
        /*0078*/ 	.word	0xffffffff


	//----- nvinfo : EIATTR_COOP_GROUP_INSTR_OFFSETS
	.align		4
.L_17:
        /*007c*/ 	.byte	0x04, 0x28
        /*007e*/ 	.short	(.L_19 - .L_18)


	//   ....[0]....
.L_18:
        /*0080*/ 	.word	0x000002c0


	//   ....[1]....
        /*0084*/ 	.word	0x000002f0


	//   ....[2]....
        /*0088*/ 	.word	0x00000310


	//   ....[3]....
        /*008c*/ 	.word	0x00000350


	//   ....[4]....
        /*0090*/ 	.word	0x00000370


	//   ....[5]....
        /*0094*/ 	.word	0x000003b0


	//   ....[6]....
        /*0098*/ 	.word	0x000003d0


	//   ....[7]....
        /*009c*/ 	.word	0x00000400


	//   ....[8]....
        /*00a0*/ 	.word	0x00000430


	//   ....[9]....
        /*00a4*/ 	.word	0x00000450


	//----- nvinfo : EIATTR_VRC_CTA_INIT_COUNT
	.align		4
.L_19:
        /*00a8*/ 	.byte	0x02, 0x4a
	.zero		1
	.zero		1


	//----- nvinfo : EIATTR_EXIT_INSTR_OFFSETS
	.align		4
        /*00ac*/ 	.byte	0x04, 0x1c
        /*00ae*/ 	.short	(.L_21 - .L_20)


	//   ....[0]....
.L_20:
        /*00b0*/ 	.word	0x00000460


	//   ....[1]....
        /*00b4*/ 	.word	0x00000500


	//----- nvinfo : EIATTR_CRS_STACK_SIZE
	.align		4
.L_21:
        /*00b8*/ 	.byte	0x04, 0x1e
        /*00ba*/ 	.short	(.L_23 - .L_22)
.L_22:
        /*00bc*/ 	.word	0x00000000


	//----- nvinfo : EIATTR_CBANK_PARAM_SIZE
	.align		4
.L_23:
        /*00c0*/ 	.byte	0x03, 0x19
        /*00c2*/ 	.short	0x0014


	//----- nvinfo : EIATTR_PARAM_CBANK
	.align		4
        /*00c4*/ 	.byte	0x04, 0x0a
        /*00c6*/ 	.short	(.L_25 - .L_24)
	.align		4
.L_24:
        /*00c8*/ 	.word	index@(.nv.constant0._Z13sum_kernel_32PiS_i)
        /*00cc*/ 	.short	0x0380
        /*00ce*/ 	.short	0x0014


	//----- nvinfo : EIATTR_SW_WAR
	.align		4
.L_25:
        /*00d0*/ 	.byte	0x04, 0x36
        /*00d2*/ 	.short	(.L_27 - .L_26)
.L_26:
        /*00d4*/ 	.word	0x00000008
.L_27:


//--------------------- .nv.callgraph             --------------------------
	.section	.nv.callgraph,"",@"SHT_CUDA_CALLGRAPH"
	.align	4
	.sectionentsize	8
	.align		4
        /*0000*/ 	.word	0x00000000
	.align		4
        /*0004*/ 	.word	0xffffffff
	.align		4
        /*0008*/ 	.word	0x00000000
	.align		4
        /*000c*/ 	.word	0xfffffffe
	.align		4
        /*0010*/ 	.word	0x00000000
	.align		4
        /*0014*/ 	.word	0xfffffffd
	.align		4
        /*0018*/ 	.word	0x00000000
	.align		4
        /*001c*/ 	.word	0xfffffffc


//--------------------- .text._Z13sum_kernel_32PiS_i --------------------------
	.section	.text._Z13sum_kernel_32PiS_i,"ax",@progbits
	.align	128
        .global         _Z13sum_kernel_32PiS_i
        .type           _Z13sum_kernel_32PiS_i,@function
        .size           _Z13sum_kernel_32PiS_i,(.L_x_4 - _Z13sum_kernel_32PiS_i)
        .other          _Z13sum_kernel_32PiS_i,@"STO_CUDA_ENTRY STV_DEFAULT"
_Z13sum_kernel_32PiS_i:
.text._Z13sum_kernel_32PiS_i:
[----:B------:R-:W-:Y:S01]  /*0000*/  LDC R1, c[0x0][0x37c] ;  /* 0x0000df00ff017b82 */ /* 0x000fe20000000800 */
[----:B------:R-:W0:Y:S01]  /*0010*/  S2R R10, SR_TID.X ;  /* 0x00000000000a7919 */ /* 0x000e220000002100 */
[----:B------:R-:W1:Y:S06]  /*0020*/  LDCU UR5, c[0x0][0x390] ;  /* 0x00007200ff0577ac */ /* 0x000e6c0008000800 */
[----:B------:R-:W0:Y:S01]  /*0030*/  S2UR UR6, SR_CTAID.X ;  /* 0x00000000000679c3 */ /* 0x000e220000002500 */
[----:B------:R-:W-:Y:S01]  /*0040*/  BSSY.RECONVERGENT B0, `(.L_x_0) ;  /* 0x0000018000007945 */ /* 0x000fe20003800200 */
[----:B------:R-:W2:Y:S01]  /*0050*/  S2R R12, SR_TID.Y ;  /* 0x00000000000c7919 */ /* 0x000ea20000002200 */
[----:B------:R-:W3:Y:S01]  /*0060*/  LDCU.64 UR8, c[0x0][0x358] ;  /* 0x00006b00ff0877ac */ /* 0x000ee20008000a00 */
[----:B------:R-:W-:Y:S01]  /*0070*/  IMAD.MOV.U32 R0, RZ, RZ, RZ ;  /* 0x000000ffff007224 */ /* 0x000fe200078e00ff */
[----:B------:R-:W4:Y:S03]  /*0080*/  S2R R13, SR_TID.Z ;  /* 0x00000000000d7919 */ /* 0x000f260000002300 */
[----:B------:R-:W0:Y:S01]  /*0090*/  LDC R11, c[0x0][0x360] ;  /* 0x0000d800ff0b7b82 */ /* 0x000e220000000800 */
[----:B-1----:R-:W-:-:S04]  /*00a0*/  USHF.R.S32.HI UR4, URZ, 0x1f, UR5 ;  /* 0x0000001fff047899 */ /* 0x002fc80008011405 */
[----:B------:R-:W-:-:S04]  /*00b0*/  ULEA.HI UR4, UR4, UR5, URZ, 0x2 ;  /* 0x0000000504047291 */ /* 0x000fc8000f8f10ff */
[----:B------:R-:W-:Y:S01]  /*00c0*/  USHF.R.S32.HI UR4, URZ, 0x2, UR4 ;  /* 0x00000002ff047899 */ /* 0x000fe20008011404 */
[----:B0-----:R-:W-:-:S05]  /*00d0*/  IMAD R4, R11, UR6, R10 ;  /* 0x000000060b047c24 */ /* 0x001fca000f8e020a */
[----:B------:R-:W-:-:S13]  /*00e0*/  ISETP.GE.AND P0, PT, R4, UR4, PT ;  /* 0x0000000404007c0c */ /* 0x000fda000bf06270 */
[----:B--234-:R-:W-:Y:S05]  /*00f0*/  @P0 BRA `(.L_x_1) ;  /* 0x0000000000300947 */ /* 0x01cfea0003800000 */
[----:B------:R-:W0:Y:S01]  /*0100*/  LDC.64 R2, c[0x0][0x388] ;  /* 0x0000e200ff027b82 */ /* 0x000e220000000a00 */
[----:B------:R-:W1:Y:S01]  /*0110*/  LDCU UR5, c[0x0][0x370] ;  /* 0x00006e00ff0577ac */ /* 0x000e620008000800 */
[----:B------:R-:W-:Y:S02]  /*0120*/  IMAD.MOV.U32 R9, RZ, RZ, R4 ;  /* 0x000000ffff097224 */ /* 0x000fe400078e0004 */
[----:B------:R-:W-:Y:S02]  /*0130*/  IMAD.MOV.U32 R0, RZ, RZ, RZ ;  /* 0x000000ffff007224 */ /* 0x000fe400078e00ff */
[----:B-1----:R-:W-:-:S07]  /*0140*/  IMAD R8, R11, UR5, RZ ;  /* 0x000000050b087c24 */ /* 0x002fce000f8e02ff */
.L_x_2:
[----:B0-----:R-:W-:-:S06]  /*0150*/  IMAD.WIDE R4, R9, 0x10, R2 ;  /* 0x0000001009047825 */ /* 0x001fcc00078e0202 */
[----:B------:R-:W2:Y:S01]  /*0160*/  LDG.E.128 R4, desc[UR8][R4.64] ;  /* 0x0000000804047981 */ /* 0x000ea2000c1e1d00 */
[----:B------:R-:W-:-:S04]  /*0170*/  IADD3 R9, PT, PT, R8, R9, RZ ;  /* 0x0000000908097210 */ /* 0x000fc80007ffe0ff */
[----:B------:R-:W-:Y:S02]  /*0180*/  ISETP.GE.AND P0, PT, R9, UR4, PT ;  /* 0x0000000409007c0c */ /* 0x000fe4000bf06270 */
[----:B--2---:R-:W-:-:S04]  /*0190*/  IADD3 R0, PT, PT, R5, R4, R0 ;  /* 0x0000000405007210 */ /* 0x004fc80007ffe000 */
[----:B------:R-:W-:-:S07]  /*01a0*/  IADD3 R0, PT, PT, R7, R0, R6 ;  /* 0x0000000007007210 */ /* 0x000fce0007ffe006 */
[----:B------:R-:W-:Y:S05]  /*01b0*/  @!P0 BRA `(.L_x_2) ;  /* 0xfffffffc00e48947 */ /* 0x000fea000383ffff */
.L_x_1:
[----:B------:R-:W-:Y:S05]  /*01c0*/  BSYNC.RECONVERGENT B0 ;  /* 0x0000000000007941 */ /* 0x000fea0003800200 */
.L_x_0:
[----:B------:R-:W0:Y:S01]  /*01d0*/  LDCU UR5, c[0x0][0x364] ;  /* 0x00006c80ff0577ac */ /* 0x000e220008000800 */
[----:B------:R-:W1:Y:S01]  /*01e0*/  S2UR UR6, SR_CgaCtaId ;  /* 0x00000000000679c3 */ /* 0x000e620000008800 */
[----:B0-----:R-:W-:Y:S01]  /*01f0*/  IMAD R2, R13, UR5, R12 ;  /* 0x000000050d027c24 */ /* 0x001fe2000f8e020c */
[----:B------:R-:W-:-:S03]  /*0200*/  UMOV UR5, 0x400 ;  /* 0x0000040000057882 */ /* 0x000fc60000000000 */
[----:B------:R-:W-:Y:S01]  /*0210*/  IMAD R2, R2, R11, R10 ;  /* 0x0000000b02027224 */ /* 0x000fe200078e020a */
[----:B-1----:R-:W-:-:S03]  /*0220*/  ULEA UR5, UR6, UR5, 0x18 ;  /* 0x0000000506057291 */ /* 0x002fc6000f8ec0ff */
[C---:B------:R-:W-:Y:S01]  /*0230*/  IMAD.SHL.U32 R3, R2.reuse, 0x4, RZ ;  /* 0x0000000402037824 */ /* 0x040fe200078e00ff */
[----:B------:R-:W-:-:S04]  /*0240*/  LOP3.LUT R5, R2, 0x1f, RZ, 0xc0, !PT ;  /* 0x0000001f02057812 */ /* 0x000fc800078ec0ff */
[----:B------:R-:W-:Y:S02]  /*0250*/  LOP3.LUT R4, R3, 0xffffff80, RZ, 0xc0, !PT ;  /* 0xffffff8003047812 */ /* 0x000fe400078ec0ff */
[----:B------:R-:W-:Y:S02]  /*0260*/  ISETP.GT.U32.AND P0, PT, R5, 0xf, PT ;  /* 0x0000000f0500780c */ /* 0x000fe40003f04070 */
[----:B------:R-:W-:Y:S01]  /*0270*/  LOP3.LUT R3, R3, 0x7c, RZ, 0xc0, !PT ;  /* 0x0000007c03037812 */ /* 0x000fe200078ec0ff */
[----:B------:R-:W-:Y:S01]  /*0280*/  VIADD R2, R4, UR5 ;  /* 0x0000000504027c36 */ /* 0x000fe20008000000 */
[----:B------:R-:W-:-:S04]  /*0290*/  ISETP.GT.U32.AND P1, PT, R5, 0x7, PT ;  /* 0x000000070500780c */ /* 0x000fc80003f24070 */
[----:B------:R-:W-:-:S05]  /*02a0*/  IADD3 R3, PT, PT, R2, R3, RZ ;  /* 0x0000000302037210 */ /* 0x000fca0007ffe0ff */
[----:B------:R-:W-:Y:S01]  /*02b0*/  STS [R3], R0 ;  /* 0x0000000003007388 */ /* 0x000fe20000000800 */
[----:B------:R-:W-:-:S03]  /*02c0*/  NOP ;  /* 0x0000000000007918 */ /* 0x000fc60000000000 */
[----:B------:R-:W0:Y:S02]  /*02d0*/  @!P0 LDS R7, [R3+0x40] ;  /* 0x0000400003078984 */ /* 0x000e240000000800 */
[----:B0-----:R-:W-:Y:S01]  /*02e0*/  @!P0 IMAD.IADD R0, R0, 0x1, R7 ;  /* 0x0000000100008824 */ /* 0x001fe200078e0207 */
[----:B------:R-:W-:-:S04]  /*02f0*/  NOP ;  /* 0x0000000000007918 */ /* 0x000fc80000000000 */
[----:B------:R-:W-:Y:S01]  /*0300*/  STS [R3], R0 ;  /* 0x0000000003007388 */ /* 0x000fe20000000800 */
[----:B------:R-:W-:-:S03]  /*0310*/  NOP ;  /* 0x0000000000007918 */ /* 0x000fc60000000000 */
[----:B------:R-:W0:Y:S01]  /*0320*/  @!P1 LDS R7, [R3+0x20] ;  /* 0x0000200003079984 */ /* 0x000e220000000800 */
[----:B------:R-:W-:Y:S01]  /*0330*/  ISETP.GT.U32.AND P0, PT, R5, 0x3, PT ;  /* 0x000000030500780c */ /* 0x000fe20003f04070 */
[----:B0-----:R-:W-:Y:S01]  /*0340*/  @!P1 IMAD.IADD R0, R0, 0x1, R7 ;  /* 0x0000000100009824 */ /* 0x001fe200078e0207 */
[----:B------:R-:W-:-:S04]  /*0350*/  NOP ;  /* 0x0000000000007918 */ /* 0x000fc80000000000 */
[----:B------:R-:W-:Y:S01]  /*0360*/  STS [R3], R0 ;  /* 0x0000000003007388 */ /* 0x000fe20000000800 */
[----:B------:R-:W-:-:S06]  /*0370*/  NOP ;  /* 0x0000000000007918 */ /* 0x000fcc0000000000 */
[----:B------:R-:W0:Y:S01]  /*0380*/  @!P0 LDS R7, [R3+0x10] ;  /* 0x0000100003078984 */ /* 0x000e220000000800 */
[----:B------:R-:W-:Y:S02]  /*0390*/  ISETP.GT.U32.AND P1, PT, R5, 0x1, PT ;  /* 0x000000010500780c */ /* 0x000fe40003f24070 */
[----:B0-----:R-:W-:Y:S01]  /*03a0*/  @!P0 IADD3 R0, PT, PT, R0, R7, RZ ;  /* 0x0000000700008210 */ /* 0x001fe20007ffe0ff */
[----:B------:R-:W-:-:S04]  /*03b0*/  NOP ;  /* 0x0000000000007918 */ /* 0x000fc80000000000 */
[----:B------:R-:W-:Y:S01]  /*03c0*/  STS [R3], R0 ;  /* 0x0000000003007388 */ /* 0x000fe20000000800 */
[----:B------:R-:W-:-:S05]  /*03d0*/  NOP ;  /* 0x0000000000007918 */ /* 0x000fca0000000000 */
[----:B------:R-:W0:Y:S01]  /*03e0*/  @!P1 LDS R7, [R3+0x8] ;  /* 0x0000080003079984 */ /* 0x000e220000000800 */
[----:B------:R-:W-:Y:S01]  /*03f0*/  ISETP.NE.AND P0, PT, R5, RZ, PT ;  /* 0x000000ff0500720c */ /* 0x000fe20003f05270 */
[----:B------:R-:W-:Y:S01]  /*0400*/  NOP ;  /* 0x0000000000007918 */ /* 0x000fe20000000000 */
[----:B0-----:R-:W-:-:S05]  /*0410*/  @!P1 IMAD.IADD R0, R0, 0x1, R7 ;  /* 0x0000000100009824 */ /* 0x001fca00078e0207 */
[----:B------:R0:W-:Y:S01]  /*0420*/  STS [R3], R0 ;  /* 0x0000000003007388 */ /* 0x0001e20000000800 */
[----:B------:R-:W-:-:S05]  /*0430*/  NOP ;  /* 0x0000000000007918 */ /* 0x000fca0000000000 */
[----:B------:R0:W1:Y:S01]  /*0440*/  @!P0 LDS R5, [R4+UR5+0x4] ;  /* 0x0000040504058984 */ /* 0x0000620008000800 */
[----:B------:R-:W-:Y:S01]  /*0450*/  NOP ;  /* 0x0000000000007918 */ /* 0x000fe20000000000 */
[----:B------:R-:W-:Y:S05]  /*0460*/  @P0 EXIT ;  /* 0x000000000000094d */ /* 0x000fea0003800000 */
[----:B0-----:R-:W0:Y:S01]  /*0470*/  S2R R4, SR_LANEID ;  /* 0x0000000000047919 */ /* 0x001e220000000000 */
[----:B-1----:R-:W-:Y:S01]  /*0480*/  @!P0 IMAD.IADD R0, R0, 0x1, R5 ;  /* 0x0000000100008824 */ /* 0x002fe200078e0205 */
[----:B------:R-:W1:Y:S01]  /*0490*/  LDC.64 R2, c[0x0][0x380] ;  /* 0x0000e000ff027b82 */ /* 0x000e620000000a00 */
[----:B------:R-:W-:-:S07]  /*04a0*/  VOTEU.ANY UR4, UPT, PT ;  /* 0x0000000000047886 */ /* 0x000fce00038e0100 */
[----:B------:R-:W2:Y:S01]  /*04b0*/  REDUX.SUM UR5, R0 ;  /* 0x00000000000573c4 */ /* 0x000ea2000000c000 */
[----:B------:R-:W-:Y:S01]  /*04c0*/  UFLO.U32 UR4, UR4 ;  /* 0x00000004000472bd */ /* 0x000fe200080e0000 */
[----:B--2---:R-:W-:-:S05]  /*04d0*/  MOV R5, UR5 ;  /* 0x0000000500057c02 */ /* 0x004fca0008000f00 */
[----:B0-----:R-:W-:-:S13]  /*04e0*/  ISETP.EQ.U32.AND P0, PT, R4, UR4, PT ;  /* 0x0000000404007c0c */ /* 0x001fda000bf02070 */
[----:B-1----:R-:W-:Y:S01]  /*04f0*/  @P0 REDG.E.ADD.STRONG.GPU desc[UR8][R2.64], R5 ;  /* 0x000000050200098e */ /* 0x002fe2000c12e108 */
[----:B------:R-:W-:Y:S05]  /*0500*/  EXIT ;  /* 0x000000000000794d */ /* 0x000fea0003800000 */
.L_x_3:
[----:B------:R-:W-:-:S00]  /*0510*/  BRA `(.L_x_3) ;  /* 0xfffffffc00fc7947 */ /* 0x000fc0000383ffff */
[----:B------:R-:W-:-:S00]  /*0520*/  NOP ;  /* 0x0000000000007918 */ /* 0x000fc00000000000 */
        /* <DEDUP_REMOVED lines=13> */
.L_x_4:


//--------------------- .nv.shared._Z13sum_kernel_32PiS_i --------------------------
	.section	.nv.shared._Z13sum_kernel_32PiS_i,"aw",@nobits
	.sectionflags	@""
	.align	16
	.zero		1024


//--------------------- .nv.shared.reserved.0     --------------------------
	.section	.nv.shared.reserved.0,"aw",@nobits
	.weak		__nv_reservedSMEM_offset_0_alias
	.size		__nv_reservedSMEM_offset_0_alias, 0, 64
	.other		__nv_reservedSMEM_offset_0_alias,@"STO_CUDA_RESERVED_SHARED STV_DEFAULT"
__nv_reservedSMEM_offset_0_alias:
	.zero		0
	.zero		64


//--------------------- .nv.constant0._Z13sum_kernel_32PiS_i --------------------------
	.section	.nv.constant0._Z13sum_kernel_32PiS_i,"a",@progbits
	.sectionflags	@""
	.align	4
.nv.constant0._Z13sum_kernel_32PiS_i:
	.zero		916


//--------------------- SYMBOLS --------------------------

	.type		.nv.reservedSmem.offset0,@object
	.size		.nv.reservedSmem.offset0,0x4
	.type		.nv.reservedSmem.cap,@object
	.size		.nv.reservedSmem.cap,0x4
